	.headerflags	@"EF_CUDA_TEXMODE_UNIFIED EF_CUDA_64BIT_ADDRESS EF_CUDA_ACCELERATORS EF_CUDA_SM90 EF_CUDA_VIRTUAL_SM(EF_CUDA_SM90)"
	.elftype	@"ET_EXEC"


//--------------------- .nv.info                  --------------------------
	.section	.nv.info,"",@"SHT_CUDA_INFO"
	.align	4


	//----- nvinfo : EIATTR_REGCOUNT
	.align		4
        /*0000*/ 	.byte	0x04, 0x2f
        /*0002*/ 	.short	(.L_1 - .L_0)
	.align		4
.L_0:
        /*0004*/ 	.word	index@(triton_poi_fused__native_batch_norm_legit_no_training_mul_sigmoid_29)
        /*0008*/ 	.word	0x0000000c


	//----- nvinfo : EIATTR_MIN_STACK_SIZE
	.align		4
.L_1:
        /*000c*/ 	.byte	0x04, 0x12
        /*000e*/ 	.short	(.L_3 - .L_2)
	.align		4
.L_2:
        /*0010*/ 	.word	index@(triton_poi_fused__native_batch_norm_legit_no_training_mul_sigmoid_29)
        /*0014*/ 	.word	0x00000000


	//----- nvinfo : EIATTR_FRAME_SIZE
	.align		4
.L_3:
        /*0018*/ 	.byte	0x04, 0x11
        /*001a*/ 	.short	(.L_5 - .L_4)
	.align		4
.L_4:
        /*001c*/ 	.word	index@(triton_poi_fused__native_batch_norm_legit_no_training_mul_sigmoid_29)
        /*0020*/ 	.word	0x00000000


	//----- nvinfo : EIATTR_MIN_STACK_SIZE
	.align		4
.L_5:
        /*0024*/ 	.byte	0x04, 0x12
        /*0026*/ 	.short	(.L_7 - .L_6)
	.align		4
.L_6:
        /*0028*/ 	.word	index@(triton_poi_fused__native_batch_norm_legit_no_training_mul_sigmoid_29)
        /*002c*/ 	.word	0x00000000
.L_7:


//--------------------- .nv.info.triton_poi_fused__native_batch_norm_legit_no_training_mul_sigmoid_29 --------------------------
	.section	.nv.info.triton_poi_fused__native_batch_norm_legit_no_training_mul_sigmoid_29,"",@"SHT_CUDA_INFO"
	.sectionflags	@""
	.align	4


	//----- nvinfo : EIATTR_CUDA_API_VERSION
	.align		4
        /*0000*/ 	.byte	0x04, 0x37
        /*0002*/ 	.short	(.L_9 - .L_8)
.L_8:
        /*0004*/ 	.word	0x0000007c


	//----- nvinfo : EIATTR_KPARAM_INFO
	.align		4
.L_9:
        /*0008*/ 	.byte	0x04, 0x17
        /*000a*/ 	.short	(.L_11 - .L_10)
.L_10:
        /*000c*/ 	.word	0x00000000
        /*0010*/ 	.short	0x0002
        /*0012*/ 	.short	0x0010
        /*0014*/ 	.byte	0x00, 0xf0, 0x11, 0x00


	//----- nvinfo : EIATTR_KPARAM_INFO
	.align		4
.L_11:
        /*0018*/ 	.byte	0x04, 0x17
        /*001a*/ 	.short	(.L_13 - .L_12)
.L_12:
        /*001c*/ 	.word	0x00000000
        /*0020*/ 	.short	0x0001
        /*0022*/ 	.short	0x0008
        /*0024*/ 	.byte	0x00, 0xf4, 0x21, 0x00


	//----- nvinfo : EIATTR_KPARAM_INFO
	.align		4
.L_13:
        /*0028*/ 	.byte	0x04, 0x17
        /*002a*/ 	.short	(.L_15 - .L_14)
.L_14:
        /*002c*/ 	.word	0x00000000
        /*0030*/ 	.short	0x0000
        /*0032*/ 	.short	0x0000
        /*0034*/ 	.byte	0x00, 0xf4, 0x21, 0x00


	//----- nvinfo : EIATTR_SPARSE_MMA_MASK
	.align		4
.L_15:
        /*0038*/ 	.byte	0x03, 0x50
        /*003a*/ 	.short	0x0000


	//----- nvinfo : EIATTR_MAXREG_COUNT
	.align		4
        /*003c*/ 	.byte	0x03, 0x1b
        /*003e*/ 	.short	0x00ff


	//----- nvinfo : EIATTR_EXIT_INSTR_OFFSETS
	.align		4
        /*0040*/ 	.byte	0x04, 0x1c
        /*0042*/ 	.short	(.L_17 - .L_16)


	//   ....[0]....
.L_16:
        /*0044*/ 	.word	0x00000180


	//   ....[1]....
        /*0048*/ 	.word	0x000001a0


	//----- nvinfo : EIATTR_REQNTID
	.align		4
.L_17:
        /*004c*/ 	.byte	0x04, 0x10
        /*004e*/ 	.short	(.L_19 - .L_18)
.L_18:
        /*0050*/ 	.word	0x00000080
        /*0054*/ 	.word	0x00000001
        /*0058*/ 	.word	0x00000001


	//----- nvinfo : EIATTR_CBANK_PARAM_SIZE
	.align		4
.L_19:
        /*005c*/ 	.byte	0x03, 0x19
        /*005e*/ 	.short	0x0014


	//----- nvinfo : EIATTR_PARAM_CBANK
	.align		4
        /*0060*/ 	.byte	0x04, 0x0a
        /*0062*/ 	.short	(.L_21 - .L_20)
	.align		4
.L_20:
        /*0064*/ 	.word	index@(.nv.constant0.triton_poi_fused__native_batch_norm_legit_no_training_mul_sigmoid_29)
        /*0068*/ 	.short	0x0210
        /*006a*/ 	.short	0x0014


	//----- nvinfo : EIATTR_SW_WAR
	.align		4
.L_21:
        /*006c*/ 	.byte	0x04, 0x36
        /*006e*/ 	.short	(.L_23 - .L_22)
.L_22:
        /*0070*/ 	.word	0x00000008
.L_23:


//--------------------- .nv.callgraph             --------------------------
	.section	.nv.callgraph,"",@"SHT_CUDA_CALLGRAPH"
	.align	4
	.sectionentsize	8
	.align		4
        /*0000*/ 	.word	0x00000000
	.align		4
        /*0004*/ 	.word	0xffffffff
	.align		4
        /*0008*/ 	.word	0x00000000
	.align		4
        /*000c*/ 	.word	0xfffffffe
	.align		4
        /*0010*/ 	.word	0x00000000
	.align		4
        /*0014*/ 	.word	0xfffffffd
	.align		4
        /*0018*/ 	.word	0x00000000
	.align		4
        /*001c*/ 	.word	0xfffffffc


//--------------------- .text.triton_poi_fused__native_batch_norm_legit_no_training_mul_sigmoid_29 --------------------------
	.section	.text.triton_poi_fused__native_batch_norm_legit_no_training_mul_sigmoid_29,"ax",@progbits
	.align	128
        .global         triton_poi_fused__native_batch_norm_legit_no_training_mul_sigmoid_29
        .type           triton_poi_fused__native_batch_norm_legit_no_training_mul_sigmoid_29,@function
        .size           triton_poi_fused__native_batch_norm_legit_no_training_mul_sigmoid_29,(.L_x_1 - triton_poi_fused__native_batch_norm_legit_no_training_mul_sigmoid_29)
        .other          triton_poi_fused__native_batch_norm_legit_no_training_mul_sigmoid_29,@"STO_CUDA_ENTRY STV_DEFAULT"
triton_poi_fused__native_batch_norm_legit_no_training_mul_sigmoid_29:
.text.triton_poi_fused__native_batch_norm_legit_no_training_mul_sigmoid_29:
[----:B------:R-:W0:Y:S02]  /*0000*/  LDC R1, c[0x0][0x28] ;  /* 0x00000a00ff017b82 */ /* 0x000e240000000800 */
[----:B------:R-:W1:Y:S01]  /*0010*/  S2R R0, SR_TID.X ;  /* 0x0000000000007919 */ /* 0x000e620000002100 */
[----:B------:R-:W2:Y:S01]  /*0020*/  LDC.64 R4, c[0x0][0x218] ;  /* 0x00008600ff047b82 */ /* 0x000ea20000000a00 */
[----:B------:R-:W-:Y:S01]  /*0030*/  ULDC.64 UR4, c[0x0][0x208] ;  /* 0x0000820000047ab9 */ /* 0x000fe20000000a00 */
[----:B------:R-:W3:Y:S06]  /*0040*/  S2R R7, SR_CTAID.X ;  /* 0x0000000000077919 */ /* 0x000eec0000002500 */
[----:B------:R-:W4:Y:S01]  /*0050*/  LDC.64 R2, c[0x0][0x210] ;  /* 0x00008400ff027b82 */ /* 0x000f220000000a00 */
[----:B-1----:R-:W-:Y:S01]  /*0060*/  IMAD.SHL.U32 R0, R0, 0x2, RZ ;  /* 0x0000000200007824 */ /* 0x002fe200078e00ff */
[----:B---3--:R-:W-:-:S04]  /*0070*/  SHF.R.S32.HI R6, RZ, 0x17, R7 ;  /* 0x00000017ff067819 */ /* 0x008fc80000011407 */
[----:B------:R-:W-:-:S05]  /*0080*/  LOP3.LUT R0, R0, 0xfe, RZ, 0xc0, !PT ;  /* 0x000000fe00007812 */ /* 0x000fca00078ec0ff */
[----:B------:R-:W-:Y:S01]  /*0090*/  IMAD R7, R7, 0x100, R0 ;  /* 0x0000010007077824 */ /* 0x000fe200078e0200 */
[----:B------:R-:W-:-:S03]  /*00a0*/  SGXT R0, R6, 0x1 ;  /* 0x000000010600781a */ /* 0x000fc60000000200 */
[C---:B----4-:R-:W-:Y:S01]  /*00b0*/  IMAD.WIDE R2, R7.reuse, 0x4, R2 ;  /* 0x0000000407027825 */ /* 0x050fe200078e0202 */
[----:B------:R-:W-:Y:S02]  /*00c0*/  LEA.HI R0, R0, R7, RZ, 0x2 ;  /* 0x0000000700007211 */ /* 0x000fe400078f10ff */
[----:B------:R-:W-:Y:S02]  /*00d0*/  ISETP.GE.AND P0, PT, R7, 0x600, PT ;  /* 0x000006000700780c */ /* 0x000fe40003f06270 */
[----:B------:R-:W-:Y:S02]  /*00e0*/  CS2R R6, SRZ ;  /* 0x0000000000067805 */ /* 0x000fe4000001ff00 */
[----:B------:R-:W-:Y:S01]  /*00f0*/  SHF.R.S32.HI R9, RZ, 0x2, R0 ;  /* 0x00000002ff097819 */ /* 0x000fe20000011400 */
[----:B------:R-:W-:-:S04]  /*0100*/  IMAD.MOV.U32 R0, RZ, RZ, RZ ;  /* 0x000000ffff007224 */ /* 0x000fc800078e00ff */
[----:B--2---:R-:W-:Y:S01]  /*0110*/  IMAD.WIDE R4, R9, 0x4, R4 ;  /* 0x0000000409047825 */ /* 0x004fe200078e0204 */
[----:B------:R-:W-:-:S03]  /*0120*/  HFMA2.MMA R9, -RZ, RZ, 0, 0 ;  /* 0x00000000ff097435 */ /* 0x000fc600000001ff */
[----:B------:R-:W2:Y:S04]  /*0130*/  @!P0 LDG.E.64 R6, desc[UR4][R2.64] ;  /* 0x0000000402068981 */ /* 0x000ea8000c1e1b00 */
[----:B------:R-:W2:Y:S04]  /*0140*/  @!P0 LDG.E.EL R0, desc[UR4][R4.64] ;  /* 0x0000000404008981 */ /* 0x000ea8000c2e1900 */
[----:B------:R-:W3:Y:S01]  /*0150*/  @!P0 LDG.E.EL R9, desc[UR4][R4.64] ;  /* 0x0000000404098981 */ /* 0x000ee2000c2e1900 */
[----:B--2---:R-:W-:Y:S01]  /*0160*/  FMUL R7, R0, R7 ;  /* 0x0000000700077220 */ /* 0x004fe20000400000 */
[----:B---3--:R-:W-:Y:S01]  /*0170*/  FMUL R6, R9, R6 ;  /* 0x0000000609067220 */ /* 0x008fe20000400000 */
[----:B------:R-:W-:Y:S06]  /*0180*/  @P0 EXIT ;  /* 0x000000000000094d */ /* 0x000fec0003800000 */
[----:B------:R-:W-:Y:S01]  /*0190*/  STG.E.64 desc[UR4][R2.64], R6 ;  /* 0x0000000602007986 */ /* 0x000fe2000c101b04 */
[----:B------:R-:W-:Y:S05]  /*01a0*/  EXIT ;  /* 0x000000000000794d */ /* 0x000fea0003800000 */
.L_x_0:
[----:B------:R-:W-:-:S00]  /*01b0*/  BRA `(.L_x_0) ;  /* 0xfffffffc00fc7947 */ /* 0x000fc0000383ffff */
[----:B------:R-:W-:-:S00]  /*01c0*/  NOP ;  /* 0x0000000000007918 */ /* 0x000fc00000000000 */
        /* <DEDUP_REMOVED lines=11> */
.L_x_1:


//--------------------- .nv.constant0.triton_poi_fused__native_batch_norm_legit_no_training_mul_sigmoid_29 --------------------------
	.section	.nv.constant0.triton_poi_fused__native_batch_norm_legit_no_training_mul_sigmoid_29,"a",@progbits
	.sectionflags	@""
	.align	4
.nv.constant0.triton_poi_fused__native_batch_norm_legit_no_training_mul_sigmoid_29:
	.zero		548
